	.headerflags	@"EF_CUDA_TEXMODE_UNIFIED EF_CUDA_64BIT_ADDRESS EF_CUDA_ACCELERATORS EF_CUDA_SM90 EF_CUDA_VIRTUAL_SM(EF_CUDA_SM90)"
	.elftype	@"ET_EXEC"


//--------------------- .nv.info                  --------------------------
	.section	.nv.info,"",@"SHT_CUDA_INFO"
	.align	4


	//----- nvinfo : EIATTR_REGCOUNT
	.align		4
        /*0000*/ 	.byte	0x04, 0x2f
        /*0002*/ 	.short	(.L_1 - .L_0)
	.align		4
.L_0:
        /*0004*/ 	.word	index@(triton_per_fused_linalg_vector_norm_0)
        /*0008*/ 	.word	0x0000000f


	//----- nvinfo : EIATTR_MIN_STACK_SIZE
	.align		4
.L_1:
        /*000c*/ 	.byte	0x04, 0x12
        /*000e*/ 	.short	(.L_3 - .L_2)
	.align		4
.L_2:
        /*0010*/ 	.word	index@(triton_per_fused_linalg_vector_norm_0)
        /*0014*/ 	.word	0x00000000


	//----- nvinfo : EIATTR_FRAME_SIZE
	.align		4
.L_3:
        /*0018*/ 	.byte	0x04, 0x11
        /*001a*/ 	.short	(.L_5 - .L_4)
	.align		4
.L_4:
        /*001c*/ 	.word	index@(triton_per_fused_linalg_vector_norm_0)
        /*0020*/ 	.word	0x00000000


	//----- nvinfo : EIATTR_MIN_STACK_SIZE
	.align		4
.L_5:
        /*0024*/ 	.byte	0x04, 0x12
        /*0026*/ 	.short	(.L_7 - .L_6)
	.align		4
.L_6:
        /*0028*/ 	.word	index@(triton_per_fused_linalg_vector_norm_0)
        /*002c*/ 	.word	0x00000000
.L_7:


//--------------------- .nv.info.triton_per_fused_linalg_vector_norm_0 --------------------------
	.section	.nv.info.triton_per_fused_linalg_vector_norm_0,"",@"SHT_CUDA_INFO"
	.sectionflags	@""
	.align	4


	//----- nvinfo : EIATTR_CUDA_API_VERSION
	.align		4
        /*0000*/ 	.byte	0x04, 0x37
        /*0002*/ 	.short	(.L_9 - .L_8)
.L_8:
        /*0004*/ 	.word	0x0000007c


	//----- nvinfo : EIATTR_KPARAM_INFO
	.align		4
.L_9:
        /*0008*/ 	.byte	0x04, 0x17
        /*000a*/ 	.short	(.L_11 - .L_10)
.L_10:
        /*000c*/ 	.word	0x00000000
        /*0010*/ 	.short	0x0003
        /*0012*/ 	.short	0x0014
        /*0014*/ 	.byte	0x00, 0xf0, 0x11, 0x00


	//----- nvinfo : EIATTR_KPARAM_INFO
	.align		4
.L_11:
        /*0018*/ 	.byte	0x04, 0x17
        /*001a*/ 	.short	(.L_13 - .L_12)
.L_12:
        /*001c*/ 	.word	0x00000000
        /*0020*/ 	.short	0x0002
        /*0022*/ 	.short	0x0010
        /*0024*/ 	.byte	0x00, 0xf0, 0x11, 0x00


	//----- nvinfo : EIATTR_KPARAM_INFO
	.align		4
.L_13:
        /*0028*/ 	.byte	0x04, 0x17
        /*002a*/ 	.short	(.L_15 - .L_14)
.L_14:
        /*002c*/ 	.word	0x00000000
        /*0030*/ 	.short	0x0001
        /*0032*/ 	.short	0x0008
        /*0034*/ 	.byte	0x00, 0xf4, 0x21, 0x00


	//----- nvinfo : EIATTR_KPARAM_INFO
	.align		4
.L_15:
        /*0038*/ 	.byte	0x04, 0x17
        /*003a*/ 	.short	(.L_17 - .L_16)
.L_16:
        /*003c*/ 	.word	0x00000000
        /*0040*/ 	.short	0x0000
        /*0042*/ 	.short	0x0000
        /*0044*/ 	.byte	0x00, 0xf4, 0x21, 0x00


	//----- nvinfo : EIATTR_SPARSE_MMA_MASK
	.align		4
.L_17:
        /*0048*/ 	.byte	0x03, 0x50
        /*004a*/ 	.short	0x0000


	//----- nvinfo : EIATTR_MAXREG_COUNT
	.align		4
        /*004c*/ 	.byte	0x03, 0x1b
        /*004e*/ 	.short	0x00ff


	//----- nvinfo : EIATTR_COOP_GROUP_MASK_REGIDS
	.align		4
        /*0050*/ 	.byte	0x04, 0x29
        /*0052*/ 	.short	(.L_19 - .L_18)


	//   ....[0]....
.L_18:
        /*0054*/ 	.word	0xffffffff


	//   ....[1]....
        /*0058*/ 	.word	0xffffffff


	//   ....[2]....
        /*005c*/ 	.word	0xffffffff


	//   ....[3]....
        /*0060*/ 	.word	0xffffffff


	//   ....[4]....
        /*0064*/ 	.word	0xffffffff


	//   ....[5]....
        /*0068*/ 	.word	0xffffffff


	//----- nvinfo : EIATTR_COOP_GROUP_INSTR_OFFSETS
	.align		4
.L_19:
        /*006c*/ 	.byte	0x04, 0x28
        /*006e*/ 	.short	(.L_21 - .L_20)


	//   ....[0]....
.L_20:
        /*0070*/ 	.word	0x00000160


	//   ....[1]....
        /*0074*/ 	.word	0x00000190


	//   ....[2]....
        /*0078*/ 	.word	0x000001b0


	//   ....[3]....
        /*007c*/ 	.word	0x000001d0


	//   ....[4]....
        /*0080*/ 	.word	0x000001f0


	//   ....[5]....
        /*0084*/ 	.word	0x00000270


	//----- nvinfo : EIATTR_EXIT_INSTR_OFFSETS
	.align		4
.L_21:
        /*0088*/ 	.byte	0x04, 0x1c
        /*008a*/ 	.short	(.L_23 - .L_22)


	//   ....[0]....
.L_22:
        /*008c*/ 	.word	0x000002b0


	//   ....[1]....
        /*0090*/ 	.word	0x00000300


	//----- nvinfo : EIATTR_REQNTID
	.align		4
.L_23:
        /*0094*/ 	.byte	0x04, 0x10
        /*0096*/ 	.short	(.L_25 - .L_24)
.L_24:
        /*0098*/ 	.word	0x00000040
        /*009c*/ 	.word	0x00000001
        /*00a0*/ 	.word	0x00000001


	//----- nvinfo : EIATTR_CBANK_PARAM_SIZE
	.align		4
.L_25:
        /*00a4*/ 	.byte	0x03, 0x19
        /*00a6*/ 	.short	0x0018


	//----- nvinfo : EIATTR_PARAM_CBANK
	.align		4
        /*00a8*/ 	.byte	0x04, 0x0a
        /*00aa*/ 	.short	(.L_27 - .L_26)
	.align		4
.L_26:
        /*00ac*/ 	.word	index@(.nv.constant0.triton_per_fused_linalg_vector_norm_0)
        /*00b0*/ 	.short	0x0210
        /*00b2*/ 	.short	0x0018


	//----- nvinfo : EIATTR_SW_WAR
	.align		4
.L_27:
        /*00b4*/ 	.byte	0x04, 0x36
        /*00b6*/ 	.short	(.L_29 - .L_28)
.L_28:
        /*00b8*/ 	.word	0x00000008
.L_29:


//--------------------- .nv.callgraph             --------------------------
	.section	.nv.callgraph,"",@"SHT_CUDA_CALLGRAPH"
	.align	4
	.sectionentsize	8
	.align		4
        /*0000*/ 	.word	0x00000000
	.align		4
        /*0004*/ 	.word	0xffffffff
	.align		4
        /*0008*/ 	.word	0x00000000
	.align		4
        /*000c*/ 	.word	0xfffffffe
	.align		4
        /*0010*/ 	.word	0x00000000
	.align		4
        /*0014*/ 	.word	0xfffffffd
	.align		4
        /*0018*/ 	.word	0x00000000
	.align		4
        /*001c*/ 	.word	0xfffffffc


//--------------------- .text.triton_per_fused_linalg_vector_norm_0 --------------------------
	.section	.text.triton_per_fused_linalg_vector_norm_0,"ax",@progbits
	.sectionflags	@"SHF_BARRIERS=1"
	.align	128
        .global         triton_per_fused_linalg_vector_norm_0
        .type           triton_per_fused_linalg_vector_norm_0,@function
        .size           triton_per_fused_linalg_vector_norm_0,(.L_x_1 - triton_per_fused_linalg_vector_norm_0)
        .other          triton_per_fused_linalg_vector_norm_0,@"STO_CUDA_ENTRY STV_DEFAULT"
triton_per_fused_linalg_vector_norm_0:
.text.triton_per_fused_linalg_vector_norm_0:
[----:B------:R-:W0:Y:S02]  /*0000*/  LDC R1, c[0x0][0x28] ;  /* 0x00000a00ff017b82 */ /* 0x000e240000000800 */
[----:B------:R-:W1:Y:S01]  /*0010*/  S2R R12, SR_TID.X ;  /* 0x00000000000c7919 */ /* 0x000e620000002100 */
[----:B------:R-:W2:Y:S01]  /*0020*/  LDC.64 R2, c[0x0][0x210] ;  /* 0x00008400ff027b82 */ /* 0x000ea20000000a00 */
[----:B------:R-:W-:Y:S01]  /*0030*/  IMAD.MOV.U32 R4, RZ, RZ, RZ ;  /* 0x000000ffff047224 */ /* 0x000fe200078e00ff */
[----:B------:R-:W-:Y:S01]  /*0040*/  ULDC.64 UR6, c[0x0][0x208] ;  /* 0x0000820000067ab9 */ /* 0x000fe20000000a00 */
[----:B------:R-:W3:Y:S01]  /*0050*/  S2R R0, SR_CTAID.X ;  /* 0x0000000000007919 */ /* 0x000ee20000002500 */
[----:B-1----:R-:W-:Y:S02]  /*0060*/  LOP3.LUT R5, R12, 0x3f, RZ, 0xc0, !PT ;  /* 0x0000003f0c057812 */ /* 0x002fe400078ec0ff */
[----:B---3--:R-:W-:-:S03]  /*0070*/  ISETP.GE.AND P0, PT, R0, 0x4, PT ;  /* 0x000000040000780c */ /* 0x008fc60003f06270 */
[----:B------:R-:W-:-:S04]  /*0080*/  IMAD R7, R0, 0x40, R5 ;  /* 0x0000004000077824 */ /* 0x000fc800078e0205 */
[----:B--2---:R-:W-:-:S06]  /*0090*/  IMAD.WIDE R2, R7, 0x4, R2 ;  /* 0x0000000407027825 */ /* 0x004fcc00078e0202 */
[----:B------:R1:W2:Y:S01]  /*00a0*/  @!P0 LDG.E R4, desc[UR6][R2.64] ;  /* 0x0000000602048981 */ /* 0x0002a2000c1e1900 */
[----:B------:R-:W3:Y:S01]  /*00b0*/  S2UR UR5, SR_CgaCtaId ;  /* 0x00000000000579c3 */ /* 0x000ee20000008800 */
[C---:B------:R-:W-:Y:S01]  /*00c0*/  LOP3.LUT P1, RZ, R12.reuse, 0x1f, RZ, 0xc0, !PT ;  /* 0x0000001f0cff7812 */ /* 0x040fe2000782c0ff */
[----:B------:R-:W-:Y:S01]  /*00d0*/  UMOV UR4, 0x400 ;  /* 0x0000040000047882 */ /* 0x000fe20000000000 */
[----:B------:R-:W-:Y:S02]  /*00e0*/  ISETP.GE.AND P2, PT, R12, 0x2, PT ;  /* 0x000000020c00780c */ /* 0x000fe40003f46270 */
[----:B-1----:R-:W-:-:S04]  /*00f0*/  SHF.R.U32.HI R2, RZ, 0x3, R12 ;  /* 0x00000003ff027819 */ /* 0x002fc8000001160c */
[----:B------:R-:W-:Y:S01]  /*0100*/  LOP3.LUT R2, R2, 0x4, RZ, 0xc0, !PT ;  /* 0x0000000402027812 */ /* 0x000fe200078ec0ff */
[----:B---3--:R-:W-:Y:S01]  /*0110*/  UPRMT UR4, UR5, 0x654, UR4 ;  /* 0x0000065405047896 */ /* 0x008fe20008000004 */
[----:B--2---:R-:W-:-:S05]  /*0120*/  SEL R4, R4, RZ, !P0 ;  /* 0x000000ff04047207 */ /* 0x004fca0004000000 */
[----:B------:R-:W-:-:S05]  /*0130*/  FMUL R4, R4, R4 ;  /* 0x0000000404047220 */ /* 0x000fca0000400000 */
[----:B------:R-:W-:Y:S02]  /*0140*/  FSEL R4, R4, RZ, !P0 ;  /* 0x000000ff04047208 */ /* 0x000fe40004000000 */
[----:B------:R-:W-:-:S03]  /*0150*/  ISETP.EQ.AND P0, PT, R5, RZ, !P0 ;  /* 0x000000ff0500720c */ /* 0x000fc60004702270 */
[----:B------:R-:W1:Y:S02]  /*0160*/  SHFL.BFLY PT, R7, R4, 0x10, 0x1f ;  /* 0x0e001f0004077f89 */ /* 0x000e6400000e0000 */
[----:B-1----:R-:W-:Y:S01]  /*0170*/  FADD R7, R4, R7 ;  /* 0x0000000704077221 */ /* 0x002fe20000000000 */
[----:B------:R-:W-:-:S04]  /*0180*/  LOP3.LUT R4, R12, 0x1, RZ, 0xc0, !PT ;  /* 0x000000010c047812 */ /* 0x000fc800078ec0ff */
[----:B------:R-:W1:Y:S02]  /*0190*/  SHFL.BFLY PT, R6, R7, 0x8, 0x1f ;  /* 0x0d001f0007067f89 */ /* 0x000e6400000e0000 */
[----:B-1----:R-:W-:-:S05]  /*01a0*/  FADD R6, R7, R6 ;  /* 0x0000000607067221 */ /* 0x002fca0000000000 */
[----:B------:R-:W1:Y:S02]  /*01b0*/  SHFL.BFLY PT, R9, R6, 0x4, 0x1f ;  /* 0x0c801f0006097f89 */ /* 0x000e6400000e0000 */
[----:B-1----:R-:W-:-:S05]  /*01c0*/  FADD R9, R6, R9 ;  /* 0x0000000906097221 */ /* 0x002fca0000000000 */
[----:B------:R-:W1:Y:S02]  /*01d0*/  SHFL.BFLY PT, R8, R9, 0x2, 0x1f ;  /* 0x0c401f0009087f89 */ /* 0x000e6400000e0000 */
[----:B-1----:R-:W-:-:S05]  /*01e0*/  FADD R8, R9, R8 ;  /* 0x0000000809087221 */ /* 0x002fca0000000000 */
[----:B------:R-:W1:Y:S02]  /*01f0*/  SHFL.BFLY PT, R3, R8, 0x1, 0x1f ;  /* 0x0c201f0008037f89 */ /* 0x000e6400000e0000 */
[----:B-1----:R-:W-:Y:S01]  /*0200*/  FADD R11, R8, R3 ;  /* 0x00000003080b7221 */ /* 0x002fe20000000000 */
[----:B------:R-:W-:-:S04]  /*0210*/  LEA R3, R12, UR4, 0x2 ;  /* 0x000000040c037c11 */ /* 0x000fc8000f8e10ff */
[----:B------:R-:W-:Y:S01]  /*0220*/  @!P1 STS [R2+UR4], R11 ;  /* 0x0000000b02009988 */ /* 0x000fe20008000804 */
[----:B------:R-:W-:Y:S01]  /*0230*/  BAR.SYNC.DEFER_BLOCKING 0x0 ;  /* 0x0000000000007b1d */ /* 0x000fe20000010000 */
[----:B------:R-:W-:-:S04]  /*0240*/  ISETP.NE.U32.AND P1, PT, R4, 0x1, PT ;  /* 0x000000010400780c */ /* 0x000fc80003f25070 */
[----:B------:R-:W-:Y:S01]  /*0250*/  ISETP.LT.AND P1, PT, R12, 0x2, P1 ;  /* 0x000000020c00780c */ /* 0x000fe20000f21270 */
[----:B------:R-:W1:Y:S04]  /*0260*/  @!P2 LDS R10, [R3] ;  /* 0x00000000030aa984 */ /* 0x000e680000000800 */
[----:B-1----:R-:W1:Y:S02]  /*0270*/  SHFL.BFLY PT, R7, R10, 0x1, 0x1f ;  /* 0x0c201f000a077f89 */ /* 0x002e6400000e0000 */
[----:B-1----:R-:W-:-:S06]  /*0280*/  FADD R4, R10, R7 ;  /* 0x000000070a047221 */ /* 0x002fcc0000000000 */
[----:B------:R1:W-:Y:S01]  /*0290*/  @P1 STS [R3], R4 ;  /* 0x0000000403001388 */ /* 0x0003e20000000800 */
[----:B------:R-:W-:Y:S06]  /*02a0*/  BAR.SYNC.DEFER_BLOCKING 0x0 ;  /* 0x0000000000007b1d */ /* 0x000fec0000010000 */
[----:B-1----:R-:W-:Y:S05]  /*02b0*/  @!P0 EXIT ;  /* 0x000000000000894d */ /* 0x002fea0003800000 */
[----:B------:R-:W0:Y:S01]  /*02c0*/  LDS R5, [UR4] ;  /* 0x00000004ff057984 */ /* 0x000e220008000800 */
[----:B------:R-:W1:Y:S02]  /*02d0*/  LDC.64 R2, c[0x0][0x218] ;  /* 0x00008600ff027b82 */ /* 0x000e640000000a00 */
[----:B-1----:R-:W-:-:S05]  /*02e0*/  IMAD.WIDE R2, R0, 0x4, R2 ;  /* 0x0000000400027825 */ /* 0x002fca00078e0202 */
[----:B0-----:R-:W-:Y:S01]  /*02f0*/  STG.E desc[UR6][R2.64], R5 ;  /* 0x0000000502007986 */ /* 0x001fe2000c101906 */
[----:B------:R-:W-:Y:S05]  /*0300*/  EXIT ;  /* 0x000000000000794d */ /* 0x000fea0003800000 */
.L_x_0:
[----:B------:R-:W-:-:S00]  /*0310*/  BRA `(.L_x_0) ;  /* 0xfffffffc00fc7947 */ /* 0x000fc0000383ffff */
[----:B------:R-:W-:-:S00]  /*0320*/  NOP ;  /* 0x0000000000007918 */ /* 0x000fc00000000000 */
        /* <DEDUP_REMOVED lines=13> */
.L_x_1:


//--------------------- .nv.shared.triton_per_fused_linalg_vector_norm_0 --------------------------
	.section	.nv.shared.triton_per_fused_linalg_vector_norm_0,"aw",@nobits
	.sectionflags	@""
	.align	16
	.zero		1024


//--------------------- .nv.constant0.triton_per_fused_linalg_vector_norm_0 --------------------------
	.section	.nv.constant0.triton_per_fused_linalg_vector_norm_0,"a",@progbits
	.sectionflags	@""
	.align	4
.nv.constant0.triton_per_fused_linalg_vector_norm_0:
	.zero		552
